//
// Generated by NVIDIA NVVM Compiler
//
// Compiler Build ID: CL-36424714
// Cuda compilation tools, release 13.0, V13.0.88
// Based on NVVM 20.0.0
//

.version 9.0
.target sm_100
.address_size 64

	// .globl	_Z6conv2dPfS_S_i

.visible .entry _Z6conv2dPfS_S_i(
	.param .u64 .ptr .align 1 _Z6conv2dPfS_S_i_param_0,
	.param .u64 .ptr .align 1 _Z6conv2dPfS_S_i_param_1,
	.param .u64 .ptr .align 1 _Z6conv2dPfS_S_i_param_2,
	.param .u32 _Z6conv2dPfS_S_i_param_3
)
{
	.reg .pred 	%p<9>;
	.reg .b32 	%r<99>;
	.reg .b32 	%f<105>;
	.reg .b64 	%rd<41>;

	ld.param.u64 	%rd4, [_Z6conv2dPfS_S_i_param_0];
	ld.param.u64 	%rd6, [_Z6conv2dPfS_S_i_param_1];
	ld.param.u64 	%rd5, [_Z6conv2dPfS_S_i_param_2];
	ld.param.u32 	%r50, [_Z6conv2dPfS_S_i_param_3];
	cvta.to.global.u64 	%rd1, %rd6;
	mov.u32 	%r51, %ctaid.x;
	mov.u32 	%r52, %ntid.x;
	mov.u32 	%r53, %tid.x;
	mad.lo.s32 	%r1, %r51, %r52, %r53;
	mov.u32 	%r54, %ctaid.y;
	mov.u32 	%r55, %ntid.y;
	mov.u32 	%r56, %tid.y;
	mad.lo.s32 	%r2, %r54, %r55, %r56;
	setp.lt.s32 	%p2, %r50, 0;
	mov.f32 	%f85, 0f00000000;
	@%p2 bra 	$L__BB0_55;
	shl.b32 	%r3, %r50, 1;
	or.b32  	%r4, %r3, 1;
	max.s32 	%r5, %r3, 0;
	and.b32  	%r6, %r5, 2147483640;
	neg.s32 	%r7, %r6;
	mul.lo.s32 	%r8, %r50, 14;
	shl.b32 	%r58, %r50, 4;
	or.b32  	%r9, %r58, 8;
	mul.lo.s32 	%r10, %r50, 12;
	mul.lo.s32 	%r11, %r50, 10;
	shl.b32 	%r12, %r50, 3;
	mul.lo.s32 	%r13, %r50, 6;
	shl.b32 	%r14, %r50, 2;
	sub.s32 	%r15, %r2, %r50;
	sub.s32 	%r16, %r1, %r50;
	cvta.to.global.u64 	%rd2, %rd4;
	mov.f32 	%f85, 0f00000000;
	mov.b32 	%r86, 0;
$L__BB0_2:
	setp.lt.s32 	%p3, %r3, 7;
	add.s32 	%r60, %r86, %r16;
	add.s32 	%r61, %r86, %r15;
	max.u32 	%r62, %r60, %r61;
	setp.gt.u32 	%p1, %r62, 9;
	mad.lo.s32 	%r63, %r61, 10, %r60;
	mul.wide.u32 	%rd7, %r63, 4;
	add.s64 	%rd3, %rd2, %rd7;
	mov.b32 	%r97, 0;
	@%p3 bra 	$L__BB0_29;
	add.s32 	%r94, %r8, %r86;
	add.s32 	%r93, %r10, %r86;
	add.s32 	%r92, %r11, %r86;
	add.s32 	%r91, %r12, %r86;
	add.s32 	%r90, %r13, %r86;
	add.s32 	%r89, %r14, %r86;
	add.s32 	%r88, %r86, 3;
	add.s32 	%r87, %r3, %r86;
	not.pred 	%p4, %p1;
	mov.u32 	%r95, %r7;
$L__BB0_4:
	.pragma "nounroll";
	@%p4 bra 	$L__BB0_6;
	add.f32 	%f86, %f85, 0f00000000;
	bra.uni 	$L__BB0_7;
$L__BB0_6:
	ld.global.f32 	%f54, [%rd3];
	add.s32 	%r64, %r88, -3;
	mul.wide.u32 	%rd8, %r64, 4;
	add.s64 	%rd9, %rd1, %rd8;
	ld.global.f32 	%f55, [%rd9];
	fma.rn.f32 	%f86, %f54, %f55, %f85;
$L__BB0_7:
	@%p1 bra 	$L__BB0_9;
	ld.global.f32 	%f56, [%rd3];
	add.s32 	%r65, %r87, 1;
	mul.wide.u32 	%rd10, %r65, 4;
	add.s64 	%rd11, %rd1, %rd10;
	ld.global.f32 	%f57, [%rd11];
	fma.rn.f32 	%f87, %f56, %f57, %f86;
	bra.uni 	$L__BB0_10;
$L__BB0_9:
	add.f32 	%f87, %f86, 0f00000000;
$L__BB0_10:
	@%p1 bra 	$L__BB0_12;
	ld.global.f32 	%f58, [%rd3];
	add.s32 	%r66, %r89, 2;
	mul.wide.u32 	%rd12, %r66, 4;
	add.s64 	%rd13, %rd1, %rd12;
	ld.global.f32 	%f59, [%rd13];
	fma.rn.f32 	%f88, %f58, %f59, %f87;
	bra.uni 	$L__BB0_13;
$L__BB0_12:
	add.f32 	%f88, %f87, 0f00000000;
$L__BB0_13:
	@%p1 bra 	$L__BB0_15;
	ld.global.f32 	%f60, [%rd3];
	add.s32 	%r67, %r90, 3;
	mul.wide.u32 	%rd14, %r67, 4;
	add.s64 	%rd15, %rd1, %rd14;
	ld.global.f32 	%f61, [%rd15];
	fma.rn.f32 	%f89, %f60, %f61, %f88;
	bra.uni 	$L__BB0_16;
$L__BB0_15:
	add.f32 	%f89, %f88, 0f00000000;
$L__BB0_16:
	@%p1 bra 	$L__BB0_18;
	ld.global.f32 	%f62, [%rd3];
	add.s32 	%r68, %r91, 4;
	mul.wide.u32 	%rd16, %r68, 4;
	add.s64 	%rd17, %rd1, %rd16;
	ld.global.f32 	%f63, [%rd17];
	fma.rn.f32 	%f90, %f62, %f63, %f89;
	bra.uni 	$L__BB0_19;
$L__BB0_18:
	add.f32 	%f90, %f89, 0f00000000;
$L__BB0_19:
	@%p1 bra 	$L__BB0_21;
	ld.global.f32 	%f64, [%rd3];
	add.s32 	%r69, %r92, 5;
	mul.wide.u32 	%rd18, %r69, 4;
	add.s64 	%rd19, %rd1, %rd18;
	ld.global.f32 	%f65, [%rd19];
	fma.rn.f32 	%f91, %f64, %f65, %f90;
	bra.uni 	$L__BB0_22;
$L__BB0_21:
	add.f32 	%f91, %f90, 0f00000000;
$L__BB0_22:
	@%p1 bra 	$L__BB0_24;
	ld.global.f32 	%f66, [%rd3];
	add.s32 	%r70, %r93, 6;
	mul.wide.u32 	%rd20, %r70, 4;
	add.s64 	%rd21, %rd1, %rd20;
	ld.global.f32 	%f67, [%rd21];
	fma.rn.f32 	%f92, %f66, %f67, %f91;
	bra.uni 	$L__BB0_25;
$L__BB0_24:
	add.f32 	%f92, %f91, 0f00000000;
$L__BB0_25:
	@%p1 bra 	$L__BB0_27;
	ld.global.f32 	%f68, [%rd3];
	add.s32 	%r71, %r94, 7;
	mul.wide.u32 	%rd22, %r71, 4;
	add.s64 	%rd23, %rd1, %rd22;
	ld.global.f32 	%f69, [%rd23];
	fma.rn.f32 	%f85, %f68, %f69, %f92;
	bra.uni 	$L__BB0_28;
$L__BB0_27:
	add.f32 	%f85, %f92, 0f00000000;
$L__BB0_28:
	add.s32 	%r95, %r95, 8;
	add.s32 	%r94, %r94, %r9;
	add.s32 	%r93, %r93, %r9;
	add.s32 	%r92, %r92, %r9;
	add.s32 	%r91, %r91, %r9;
	add.s32 	%r90, %r90, %r9;
	add.s32 	%r89, %r89, %r9;
	add.s32 	%r88, %r88, %r9;
	add.s32 	%r87, %r87, %r9;
	setp.ne.s32 	%p5, %r95, 0;
	mov.u32 	%r97, %r6;
	@%p5 bra 	$L__BB0_4;
$L__BB0_29:
	and.b32  	%r72, %r5, 6;
	setp.lt.u32 	%p6, %r72, 3;
	@%p6 bra 	$L__BB0_43;
	@%p1 bra 	$L__BB0_32;
	ld.global.f32 	%f70, [%rd3];
	mad.lo.s32 	%r73, %r97, %r4, %r86;
	mul.wide.u32 	%rd24, %r73, 4;
	add.s64 	%rd25, %rd1, %rd24;
	ld.global.f32 	%f71, [%rd25];
	fma.rn.f32 	%f95, %f70, %f71, %f85;
	bra.uni 	$L__BB0_33;
$L__BB0_32:
	add.f32 	%f95, %f85, 0f00000000;
$L__BB0_33:
	@%p1 bra 	$L__BB0_35;
	ld.global.f32 	%f72, [%rd3];
	mad.lo.s32 	%r74, %r4, %r97, %r4;
	add.s32 	%r75, %r74, %r86;
	mul.wide.u32 	%rd26, %r75, 4;
	add.s64 	%rd27, %rd1, %rd26;
	ld.global.f32 	%f73, [%rd27];
	fma.rn.f32 	%f96, %f72, %f73, %f95;
	bra.uni 	$L__BB0_36;
$L__BB0_35:
	add.f32 	%f96, %f95, 0f00000000;
$L__BB0_36:
	@%p1 bra 	$L__BB0_38;
	add.s32 	%r76, %r97, 2;
	ld.global.f32 	%f74, [%rd3];
	mad.lo.s32 	%r77, %r76, %r4, %r86;
	mul.wide.u32 	%rd28, %r77, 4;
	add.s64 	%rd29, %rd1, %rd28;
	ld.global.f32 	%f75, [%rd29];
	fma.rn.f32 	%f97, %f74, %f75, %f96;
	bra.uni 	$L__BB0_39;
$L__BB0_38:
	add.f32 	%f97, %f96, 0f00000000;
$L__BB0_39:
	@%p1 bra 	$L__BB0_41;
	add.s32 	%r78, %r97, 3;
	ld.global.f32 	%f76, [%rd3];
	mad.lo.s32 	%r79, %r78, %r4, %r86;
	mul.wide.u32 	%rd30, %r79, 4;
	add.s64 	%rd31, %rd1, %rd30;
	ld.global.f32 	%f77, [%rd31];
	fma.rn.f32 	%f85, %f76, %f77, %f97;
	bra.uni 	$L__BB0_42;
$L__BB0_41:
	add.f32 	%f85, %f97, 0f00000000;
$L__BB0_42:
	add.s32 	%r97, %r97, 4;
$L__BB0_43:
	and.b32  	%r80, %r5, 2;
	setp.eq.s32 	%p7, %r80, 0;
	@%p7 bra 	$L__BB0_51;
	@%p1 bra 	$L__BB0_46;
	ld.global.f32 	%f78, [%rd3];
	mad.lo.s32 	%r81, %r97, %r4, %r86;
	mul.wide.u32 	%rd32, %r81, 4;
	add.s64 	%rd33, %rd1, %rd32;
	ld.global.f32 	%f79, [%rd33];
	fma.rn.f32 	%f100, %f78, %f79, %f85;
	bra.uni 	$L__BB0_47;
$L__BB0_46:
	add.f32 	%f100, %f85, 0f00000000;
$L__BB0_47:
	@%p1 bra 	$L__BB0_49;
	ld.global.f32 	%f80, [%rd3];
	mad.lo.s32 	%r82, %r4, %r97, %r4;
	add.s32 	%r83, %r82, %r86;
	mul.wide.u32 	%rd34, %r83, 4;
	add.s64 	%rd35, %rd1, %rd34;
	ld.global.f32 	%f81, [%rd35];
	fma.rn.f32 	%f85, %f80, %f81, %f100;
	bra.uni 	$L__BB0_50;
$L__BB0_49:
	add.f32 	%f85, %f100, 0f00000000;
$L__BB0_50:
	add.s32 	%r97, %r97, 2;
$L__BB0_51:
	@%p1 bra 	$L__BB0_53;
	ld.global.f32 	%f82, [%rd3];
	mad.lo.s32 	%r84, %r97, %r4, %r86;
	mul.wide.u32 	%rd36, %r84, 4;
	add.s64 	%rd37, %rd1, %rd36;
	ld.global.f32 	%f83, [%rd37];
	fma.rn.f32 	%f85, %f82, %f83, %f85;
	bra.uni 	$L__BB0_54;
$L__BB0_53:
	add.f32 	%f85, %f85, 0f00000000;
$L__BB0_54:
	add.s32 	%r49, %r86, 1;
	setp.ne.s32 	%p8, %r86, %r5;
	mov.u32 	%r86, %r49;
	@%p8 bra 	$L__BB0_2;
$L__BB0_55:
	cvta.to.global.u64 	%rd38, %rd5;
	mad.lo.s32 	%r85, %r2, 10, %r1;
	mul.wide.s32 	%rd39, %r85, 4;
	add.s64 	%rd40, %rd38, %rd39;
	st.global.f32 	[%rd40], %f85;
	ret;

}


// ===== COMPILED SASS (sm_100) =====

	.target	sm_100

	.elftype	@"ET_EXEC"


//--------------------- .note.nv.tkinfo           --------------------------
	.section	.note.nv.tkinfo,"",@"SHT_NOTE"
	.sectionflags	@"SHF_NOTE_NV_TKINFO"
	.tkinfo
        /*0018*/ 	.word	0x00000002
        /*0030*/ 	.string	""
        /*0030*/ 	.string	"ptxas"
        /*0030*/ 	.string	"Cuda compilation tools, release 13.0, V13.0.88"
        /*0030*/ 	.string	"Build cuda_13.0.r13.0/compiler.36424714_0"
        /*0030*/ 	.string	"-arch sm_100 -m 64 "



//--------------------- .note.nv.cuinfo           --------------------------
	.section	.note.nv.cuinfo,"",@"SHT_NOTE"
	.sectionflags	@"SHF_NOTE_NV_CUINFO"
        /*0018*/ 	.short	0x0002
        /*001a*/ 	.short	0x0064
        /*001c*/ 	.short	0x0082
	.zero		2


//--------------------- .nv.info                  --------------------------
	.section	.nv.info,"",@"SHT_CUDA_INFO"
	.align	4


	//----- nvinfo : EIATTR_REGCOUNT
	.align		4
        /*0000*/ 	.byte	0x04, 0x2f
        /*0002*/ 	.short	(.L_1 - .L_0)
	.align		4
.L_0:
        /*0004*/ 	.word	index@(_Z6conv2dPfS_S_i)
        /*0008*/ 	.word	0x00000020


	//----- nvinfo : EIATTR_FRAME_SIZE
	.align		4
.L_1:
        /*000c*/ 	.byte	0x04, 0x11
        /*000e*/ 	.short	(.L_3 - .L_2)
	.align		4
.L_2:
        /*0010*/ 	.word	index@(_Z6conv2dPfS_S_i)
        /*0014*/ 	.word	0x00000000


	//----- nvinfo : EIATTR_MIN_STACK_SIZE
	.align		4
.L_3:
        /*0018*/ 	.byte	0x04, 0x12
        /*001a*/ 	.short	(.L_5 - .L_4)
	.align		4
.L_4:
        /*001c*/ 	.word	index@(_Z6conv2dPfS_S_i)
        /*0020*/ 	.word	0x00000000
.L_5:


//--------------------- .nv.compat                --------------------------
	.section	.nv.compat,"",@"SHT_CUDA_COMPAT_INFO"
	.align	4
        /*0000*/ 	.byte	0x02, 0x09, 0x00, 0x00, 0x02, 0x02, 0x01, 0x00, 0x02, 0x05, 0x05, 0x00, 0x03, 0x07, 0x01, 0x01
        /*0010*/ 	.byte	0x02, 0x03, 0x00, 0x00, 0x02, 0x06, 0x01, 0x00, 0x04, 0x0b, 0x08, 0x00, 0x09, 0x00, 0x00, 0x00
        /*0020*/ 	.byte	0x00, 0x00, 0x00, 0x00


//--------------------- .nv.info._Z6conv2dPfS_S_i --------------------------
	.section	.nv.info._Z6conv2dPfS_S_i,"",@"SHT_CUDA_INFO"
	.sectionflags	@""
	.align	4


	//----- nvinfo : EIATTR_CUDA_API_VERSION
	.align		4
        /*0000*/ 	.byte	0x04, 0x37
        /*0002*/ 	.short	(.L_7 - .L_6)
.L_6:
        /*0004*/ 	.word	0x00000082


	//----- nvinfo : EIATTR_KPARAM_INFO
	.align		4
.L_7:
        /*0008*/ 	.byte	0x04, 0x17
        /*000a*/ 	.short	(.L_9 - .L_8)
.L_8:
        /*000c*/ 	.word	0x00000000
        /*0010*/ 	.short	0x0003
        /*0012*/ 	.short	0x0018
        /*0014*/ 	.byte	0x00, 0xf0, 0x11, 0x00


	//----- nvinfo : EIATTR_KPARAM_INFO
	.align		4
.L_9:
        /*0018*/ 	.byte	0x04, 0x17
        /*001a*/ 	.short	(.L_11 - .L_10)
.L_10:
        /*001c*/ 	.word	0x00000000
        /*0020*/ 	.short	0x0002
        /*0022*/ 	.short	0x0010
        /*0024*/ 	.byte	0x00, 0xf5, 0x21, 0x00


	//----- nvinfo : EIATTR_KPARAM_INFO
	.align		4
.L_11:
        /*0028*/ 	.byte	0x04, 0x17
        /*002a*/ 	.short	(.L_13 - .L_12)
.L_12:
        /*002c*/ 	.word	0x00000000
        /*0030*/ 	.short	0x0001
        /*0032*/ 	.short	0x0008
        /*0034*/ 	.byte	0x00, 0xf5, 0x21, 0x00


	//----- nvinfo : EIATTR_KPARAM_INFO
	.align		4
.L_13:
        /*0038*/ 	.byte	0x04, 0x17
        /*003a*/ 	.short	(.L_15 - .L_14)
.L_14:
        /*003c*/ 	.word	0x00000000
        /*0040*/ 	.short	0x0000
        /*0042*/ 	.short	0x0000
        /*0044*/ 	.byte	0x00, 0xf5, 0x21, 0x00


	//----- nvinfo : EIATTR_SPARSE_MMA_MASK
	.align		4
.L_15:
        /*0048*/ 	.byte	0x03, 0x50
        /*004a*/ 	.short	0x0000


	//----- nvinfo : EIATTR_MAXREG_COUNT
	.align		4
        /*004c*/ 	.byte	0x03, 0x1b
        /*004e*/ 	.short	0x00ff


	//----- nvinfo : EIATTR_MERCURY_ISA_VERSION
	.align		4
        /*0050*/ 	.byte	0x03, 0x5f
        /*0052*/ 	.short	0x0101


	//----- nvinfo : EIATTR_VRC_CTA_INIT_COUNT
	.align		4
        /*0054*/ 	.byte	0x02, 0x4a
	.zero		1
	.zero		1


	//----- nvinfo : EIATTR_EXIT_INSTR_OFFSETS
	.align		4
        /*0058*/ 	.byte	0x04, 0x1c
        /*005a*/ 	.short	(.L_17 - .L_16)


	//   ....[0]....
.L_16:
        /*005c*/ 	.word	0x00000c60


	//----- nvinfo : EIATTR_CBANK_PARAM_SIZE
	.align		4
.L_17:
        /*0060*/ 	.byte	0x03, 0x19
        /*0062*/ 	.short	0x001c


	//----- nvinfo : EIATTR_PARAM_CBANK
	.align		4
        /*0064*/ 	.byte	0x04, 0x0a
        /*0066*/ 	.short	(.L_19 - .L_18)
	.align		4
.L_18:
        /*0068*/ 	.word	index@(.nv.constant0._Z6conv2dPfS_S_i)
        /*006c*/ 	.short	0x0380
        /*006e*/ 	.short	0x001c


	//----- nvinfo : EIATTR_SW_WAR
	.align		4
.L_19:
        /*0070*/ 	.byte	0x04, 0x36
        /*0072*/ 	.short	(.L_21 - .L_20)
.L_20:
        /*0074*/ 	.word	0x00000008
.L_21:


//--------------------- .nv.callgraph             --------------------------
	.section	.nv.callgraph,"",@"SHT_CUDA_CALLGRAPH"
	.align	4
	.sectionentsize	8
	.align		4
        /*0000*/ 	.word	0x00000000
	.align		4
        /*0004*/ 	.word	0xffffffff
	.align		4
        /*0008*/ 	.word	0x00000000
	.align		4
        /*000c*/ 	.word	0xfffffffe
	.align		4
        /*0010*/ 	.word	0x00000000
	.align		4
        /*0014*/ 	.word	0xfffffffd
	.align		4
        /*0018*/ 	.word	0x00000000
	.align		4
        /*001c*/ 	.word	0xfffffffc


//--------------------- .text._Z6conv2dPfS_S_i    --------------------------
	.section	.text._Z6conv2dPfS_S_i,"ax",@progbits
	.align	128
        .global         _Z6conv2dPfS_S_i
        .type           _Z6conv2dPfS_S_i,@function
        .size           _Z6conv2dPfS_S_i,(.L_x_7 - _Z6conv2dPfS_S_i)
        .other          _Z6conv2dPfS_S_i,@"STO_CUDA_ENTRY STV_DEFAULT"
_Z6conv2dPfS_S_i:
.text._Z6conv2dPfS_S_i:
[----:B------:R-:W-:Y:S01]  /*0000*/  LDC R1, c[0x0][0x37c] ;  /* 0x0000df00ff017b82 */ /* 0x000fe20000000800 */
[----:B------:R-:W0:Y:S01]  /*0010*/  S2R R3, SR_TID.X ;  /* 0x0000000000037919 */ /* 0x000e220000002100 */
[----:B------:R-:W1:Y:S06]  /*0020*/  LDCU UR6, c[0x0][0x398] ;  /* 0x00007300ff0677ac */ /* 0x000e6c0008000800 */
[----:B------:R-:W0:Y:S01]  /*0030*/  S2UR UR4, SR_CTAID.X ;  /* 0x00000000000479c3 */ /* 0x000e220000002500 */
[----:B------:R-:W2:Y:S01]  /*0040*/  S2R R5, SR_TID.Y ;  /* 0x0000000000057919 */ /* 0x000ea20000002200 */
[----:B------:R-:W3:Y:S06]  /*0050*/  LDCU.64 UR16, c[0x0][0x358] ;  /* 0x00006b00ff1077ac */ /* 0x000eec0008000a00 */
[----:B------:R-:W0:Y:S08]  /*0060*/  LDC R0, c[0x0][0x360] ;  /* 0x0000d800ff007b82 */ /* 0x000e300000000800 */
[----:B------:R-:W2:Y:S01]  /*0070*/  S2UR UR5, SR_CTAID.Y ;  /* 0x00000000000579c3 */ /* 0x000ea20000002600 */
[----:B-1----:R-:W-:-:S07]  /*0080*/  UISETP.GE.AND UP0, UPT, UR6, URZ, UPT ;  /* 0x000000ff0600728c */ /* 0x002fce000bf06270 */
[----:B------:R-:W2:Y:S01]  /*0090*/  LDC R2, c[0x0][0x364] ;  /* 0x0000d900ff027b82 */ /* 0x000ea20000000800 */
[----:B0-----:R-:W-:Y:S02]  /*00a0*/  IMAD R0, R0, UR4, R3 ;  /* 0x0000000400007c24 */ /* 0x001fe4000f8e0203 */
[----:B--2---:R-:W-:Y:S02]  /*00b0*/  IMAD R3, R2, UR5, R5 ;  /* 0x0000000502037c24 */ /* 0x004fe4000f8e0205 */
[----:B------:R-:W-:Y:S01]  /*00c0*/  HFMA2 R2, -RZ, RZ, 0, 0 ;  /* 0x00000000ff027431 */ /* 0x000fe200000001ff */
[----:B---3--:R-:W-:Y:S06]  /*00d0*/  BRA.U !UP0, `(.L_x_0) ;  /* 0x0000000908d07547 */ /* 0x008fec000b800000 */
[----:B------:R-:W-:Y:S01]  /*00e0*/  IADD3 R4, PT, PT, R0, -UR6, RZ ;  /* 0x8000000600047c10 */ /* 0x000fe2000fffe0ff */
[----:B------:R-:W-:Y:S01]  /*00f0*/  USHF.L.U32 UR7, UR6, 0x1, URZ ;  /* 0x0000000106077899 */ /* 0x000fe200080006ff */
[----:B------:R-:W-:Y:S01]  /*0100*/  MOV R2, RZ ;  /* 0x000000ff00027202 */ /* 0x000fe20000000f00 */
[----:B------:R-:W-:Y:S01]  /*0110*/  ULEA UR8, UR6, 0x8, 0x4 ;  /* 0x0000000806087891 */ /* 0x000fe2000f8e20ff */
[----:B------:R-:W-:-:S11]  /*0120*/  UMOV UR4, URZ ;  /* 0x000000ff00047c82 */ /* 0x000fd60008000000 */
.L_x_5:
[----:B------:R-:W0:Y:S01]  /*0130*/  LDCU UR5, c[0x0][0x398] ;  /* 0x00007300ff0577ac */ /* 0x000e220008000800 */
[----:B------:R-:W1:Y:S01]  /*0140*/  LDC.64 R12, c[0x0][0x380] ;  /* 0x0000e000ff0c7b82 */ /* 0x000e620000000a00 */
[----:B------:R-:W-:Y:S01]  /*0150*/  IADD3 R5, PT, PT, R4, UR4, RZ ;  /* 0x0000000404057c10 */ /* 0x000fe2000fffe0ff */
[----:B------:R-:W-:Y:S01]  /*0160*/  UISETP.GE.AND UP0, UPT, UR7, 0x7, UPT ;  /* 0x000000070700788c */ /* 0x000fe2000bf06270 */
[----:B0-----:R-:W-:-:S04]  /*0170*/  IADD3 R6, PT, PT, R3, -UR5, RZ ;  /* 0x8000000503067c10 */ /* 0x001fc8000fffe0ff */
[----:B------:R-:W-:-:S04]  /*0180*/  IADD3 R6, PT, PT, R6, UR4, RZ ;  /* 0x0000000406067c10 */ /* 0x000fc8000fffe0ff */
[----:B------:R-:W-:Y:S01]  /*0190*/  VIMNMX.U32 R7, PT, PT, R5, R6, !PT ;  /* 0x0000000605077248 */ /* 0x000fe20007fe0000 */
[----:B------:R-:W-:-:S03]  /*01a0*/  IMAD R5, R6, 0xa, R5 ;  /* 0x0000000a06057824 */ /* 0x000fc600078e0205 */
[----:B------:R-:W-:Y:S01]  /*01b0*/  ISETP.GT.U32.AND P0, PT, R7, 0x9, PT ;  /* 0x000000090700780c */ /* 0x000fe20003f04070 */
[----:B-1----:R-:W-:Y:S01]  /*01c0*/  IMAD.WIDE.U32 R12, R5, 0x4, R12 ;  /* 0x00000004050c7825 */ /* 0x002fe200078e000c */
[----:B------:R-:W-:Y:S01]  /*01d0*/  MOV R5, RZ ;  /* 0x000000ff00057202 */ /* 0x000fe20000000f00 */
[----:B------:R-:W-:Y:S10]  /*01e0*/  BRA.U !UP0, `(.L_x_1) ;  /* 0x0000000508687547 */ /* 0x000ff4000b800000 */
[----:B------:R0:W5:Y:S01]  /*01f0*/  @!P0 LDG.E R5, desc[UR16][R12.64] ;  /* 0x000000100c058981 */ /* 0x000162000c1e1900 */
[----:B------:R-:W1:Y:S03]  /*0200*/  LDCU UR5, c[0x0][0x398] ;  /* 0x00007300ff0577ac */ /* 0x000e660008000800 */
[----:B------:R0:W5:Y:S04]  /*0210*/  @!P0 LDG.E R6, desc[UR16][R12.64] ;  /* 0x000000100c068981 */ /* 0x000168000c1e1900 */
[----:B------:R0:W5:Y:S04]  /*0220*/  @!P0 LDG.E R7, desc[UR16][R12.64] ;  /* 0x000000100c078981 */ /* 0x000168000c1e1900 */
[----:B------:R0:W5:Y:S04]  /*0230*/  @!P0 LDG.E R9, desc[UR16][R12.64] ;  /* 0x000000100c098981 */ /* 0x000168000c1e1900 */
[----:B------:R0:W5:Y:S04]  /*0240*/  @!P0 LDG.E R8, desc[UR16][R12.64] ;  /* 0x000000100c088981 */ /* 0x000168000c1e1900 */
[----:B------:R0:W5:Y:S04]  /*0250*/  @!P0 LDG.E R10, desc[UR16][R12.64] ;  /* 0x000000100c0a8981 */ /* 0x000168000c1e1900 */
[----:B------:R0:W5:Y:S04]  /*0260*/  @!P0 LDG.E R11, desc[UR16][R12.64] ;  /* 0x000000100c0b8981 */ /* 0x000168000c1e1900 */
[----:B------:R0:W5:Y:S01]  /*0270*/  @!P0 LDG.E R18, desc[UR16][R12.64] ;  /* 0x000000100c128981 */ /* 0x000162000c1e1900 */
[----:B------:R-:W-:-:S02]  /*0280*/  UISETP.LT.AND UP0, UPT, URZ, UR7, UPT ;  /* 0x00000007ff00728c */ /* 0x000fc4000bf01270 */
[----:B-1----:R-:W-:Y:S02]  /*0290*/  UIMAD UR9, UR5, 0xe, UR4 ;  /* 0x0000000e050978a4 */ /* 0x002fe4000f8e0204 */
[----:B------:R-:W-:Y:S02]  /*02a0*/  UIMAD UR10, UR5, 0xc, UR4 ;  /* 0x0000000c050a78a4 */ /* 0x000fe4000f8e0204 */
[----:B------:R-:W-:Y:S02]  /*02b0*/  UIMAD UR11, UR5, 0xa, UR4 ;  /* 0x0000000a050b78a4 */ /* 0x000fe4000f8e0204 */
[----:B------:R-:W-:Y:S01]  /*02c0*/  ULEA UR12, UR5, UR4, 0x3 ;  /* 0x00000004050c7291 */ /* 0x000fe2000f8e18ff */
[----:B------:R-:W-:Y:S01]  /*02d0*/  MOV R20, UR9 ;  /* 0x0000000900147c02 */ /* 0x000fe20008000f00 */
[----:B------:R-:W-:Y:S01]  /*02e0*/  UIMAD UR13, UR5, 0x6, UR4 ;  /* 0x00000006050d78a4 */ /* 0x000fe2000f8e0204 */
[----:B------:R-:W-:Y:S01]  /*02f0*/  MOV R21, UR10 ;  /* 0x0000000a00157c02 */ /* 0x000fe20008000f00 */
[----:B------:R-:W-:Y:S01]  /*0300*/  USEL UR6, URZ, UR7, !UP0 ;  /* 0x00000007ff067287 */ /* 0x000fe2000c000000 */
[----:B------:R-:W-:Y:S01]  /*0310*/  MOV R22, UR11 ;  /* 0x0000000b00167c02 */ /* 0x000fe20008000f00 */
[----:B------:R-:W-:Y:S01]  /*0320*/  UIADD3 UR14, UPT, UPT, UR4, 0x3, URZ ;  /* 0x00000003040e7890 */ /* 0x000fe2000fffe0ff */
[----:B------:R-:W-:Y:S01]  /*0330*/  MOV R19, UR12 ;  /* 0x0000000c00137c02 */ /* 0x000fe20008000f00 */
[----:B------:R-:W-:Y:S01]  /*0340*/  ULOP3.LUT UR6, UR6, 0x7ffffff8, URZ, 0xc0, !UPT ;  /* 0x7ffffff806067892 */ /* 0x000fe2000f8ec0ff */
[----:B------:R-:W-:Y:S01]  /*0350*/  MOV R23, UR13 ;  /* 0x0000000d00177c02 */ /* 0x000fe20008000f00 */
[----:B------:R-:W-:-:S02]  /*0360*/  UIADD3 UR15, UPT, UPT, UR7, UR4, URZ ;  /* 0x00000004070f7290 */ /* 0x000fc4000fffe0ff */
[----:B------:R-:W-:Y:S02]  /*0370*/  ULEA UR5, UR5, UR4, 0x2 ;  /* 0x0000000405057291 */ /* 0x000fe4000f8e10ff */
[----:B0-----:R-:W-:-:S12]  /*0380*/  UIADD3 UR6, UPT, UPT, -UR6, URZ, URZ ;  /* 0x000000ff06067290 */ /* 0x001fd8000fffe1ff */
.L_x_2:
[----:B------:R-:W0:Y:S01]  /*0390*/  @!P0 LDC.64 R24, c[0x0][0x388] ;  /* 0x0000e200ff188b82 */ /* 0x000e220000000a00 */
[----:B------:R-:W-:-:S04]  /*03a0*/  MOV R27, UR14 ;  /* 0x0000000e001b7c02 */ /* 0x000fc80008000f00 */
[----:B------:R-:W-:-:S03]  /*03b0*/  @!P0 IADD3 R27, PT, PT, R27, -0x3, RZ ;  /* 0xfffffffd1b1b8810 */ /* 0x000fc60007ffe0ff */
[----:B------:R-:W1:Y:S08]  /*03c0*/  @!P0 LDC.64 R16, c[0x0][0x388] ;  /* 0x0000e200ff108b82 */ /* 0x000e700000000a00 */
[----:B------:R-:W2:Y:S01]  /*03d0*/  @!P0 LDC.64 R14, c[0x0][0x388] ;  /* 0x0000e200ff0e8b82 */ /* 0x000ea20000000a00 */
[----:B0-----:R-:W-:Y:S01]  /*03e0*/  @!P0 IMAD.WIDE.U32 R26, R27, 0x4, R24 ;  /* 0x000000041b1a8825 */ /* 0x001fe200078e0018 */
[----:B------:R-:W-:-:S06]  /*03f0*/  MOV R25, UR15 ;  /* 0x0000000f00197c02 */ /* 0x000fcc0008000f00 */
[----:B------:R-:W0:Y:S01]  /*0400*/  @!P0 LDC.64 R28, c[0x0][0x388] ;  /* 0x0000e200ff1c8b82 */ /* 0x000e220000000a00 */
[----:B------:R-:W-:Y:S01]  /*0410*/  @!P0 IADD3 R25, PT, PT, R25, 0x1, RZ ;  /* 0x0000000119198810 */ /* 0x000fe20007ffe0ff */
[----:B------:R3:W4:Y:S04]  /*0420*/  @!P0 LDG.E R26, desc[UR16][R26.64] ;  /* 0x000000101a1a8981 */ /* 0x000728000c1e1900 */
[----:B-1----:R-:W-:Y:S01]  /*0430*/  @!P0 IMAD.WIDE.U32 R16, R25, 0x4, R16 ;  /* 0x0000000419108825 */ /* 0x002fe200078e0010 */
[----:B------:R-:W-:-:S04]  /*0440*/  MOV R25, UR5 ;  /* 0x0000000500197c02 */ /* 0x000fc80008000f00 */
[----:B------:R-:W-:Y:S01]  /*0450*/  @!P0 IADD3 R25, PT, PT, R25, 0x2, RZ ;  /* 0x0000000219198810 */ /* 0x000fe20007ffe0ff */
[----:B------:R-:W4:Y:S04]  /*0460*/  @!P0 LDG.E R17, desc[UR16][R16.64] ;  /* 0x0000001010118981 */ /* 0x000f28000c1e1900 */
[----:B--2---:R-:W-:Y:S02]  /*0470*/  @!P0 IMAD.WIDE.U32 R14, R25, 0x4, R14 ;  /* 0x00000004190e8825 */ /* 0x004fe400078e000e */
[----:B------:R-:W1:Y:S04]  /*0480*/  @!P0 LDC.64 R24, c[0x0][0x388] ;  /* 0x0000e200ff188b82 */ /* 0x000e680000000a00 */
[----:B------:R4:W2:Y:S01]  /*0490*/  @!P0 LDG.E R14, desc[UR16][R14.64] ;  /* 0x000000100e0e8981 */ /* 0x0008a2000c1e1900 */
[----:B---3--:R-:W-:Y:S01]  /*04a0*/  @!P0 IADD3 R27, PT, PT, R23, 0x3, RZ ;  /* 0x00000003171b8810 */ /* 0x008fe20007ffe0ff */
[----:B------:R-:W-:-:S04]  /*04b0*/  @P0 FADD R15, RZ, R2 ;  /* 0x00000002ff0f0221 */ /* 0x000fc80000000000 */
[----:B-1----:R-:W-:Y:S01]  /*04c0*/  @!P0 IMAD.WIDE.U32 R24, R27, 0x4, R24 ;  /* 0x000000041b188825 */ /* 0x002fe200078e0018 */
[----:B------:R-:W-:-:S05]  /*04d0*/  @!P0 IADD3 R27, PT, PT, R22, 0x5, RZ ;  /* 0x00000005161b8810 */ /* 0x000fca0007ffe0ff */
[----:B------:R-:W3:Y:S01]  /*04e0*/  @!P0 LDG.E R24, desc[UR16][R24.64] ;  /* 0x0000001018188981 */ /* 0x000ee2000c1e1900 */
[----:B----45:R-:W-:-:S04]  /*04f0*/  @!P0 FFMA R15, R5, R26, R2 ;  /* 0x0000001a050f8223 */ /* 0x030fc80000000002 */
[--C-:B------:R-:W-:Y:S01]  /*0500*/  @!P0 FFMA R26, R6, R17, R15.reuse ;  /* 0x00000011061a8223 */ /* 0x100fe2000000000f */
[----:B------:R-:W-:Y:S01]  /*0510*/  @P0 FADD R26, RZ, R15 ;  /* 0x0000000fff1a0221 */ /* 0x000fe20000000000 */
[----:B------:R-:W-:-:S03]  /*0520*/  @!P0 IADD3 R17, PT, PT, R19, 0x4, RZ ;  /* 0x0000000413118810 */ /* 0x000fc60007ffe0ff */
[----:B--2---:R-:W-:Y:S02]  /*0530*/  @!P0 FFMA R2, R7, R14, R26 ;  /* 0x0000000e07028223 */ /* 0x004fe4000000001a */
[----:B0-----:R-:W-:Y:S01]  /*0540*/  @!P0 IMAD.WIDE.U32 R28, R17, 0x4, R28 ;  /* 0x00000004111c8825 */ /* 0x001fe200078e001c */
[----:B------:R-:W0:Y:S03]  /*0550*/  @!P0 LDC.64 R14, c[0x0][0x388] ;  /* 0x0000e200ff0e8b82 */ /* 0x000e260000000a00 */
[----:B------:R-:W-:Y:S01]  /*0560*/  @P0 FADD R2, RZ, R26 ;  /* 0x0000001aff020221 */ /* 0x000fe20000000000 */
[----:B------:R-:W2:Y:S04]  /*0570*/  @!P0 LDG.E R25, desc[UR16][R28.64] ;  /* 0x000000101c198981 */ /* 0x000ea8000c1e1900 */
[----:B------:R-:W1:Y:S01]  /*0580*/  @!P0 LDC.64 R16, c[0x0][0x388] ;  /* 0x0000e200ff108b82 */ /* 0x000e620000000a00 */
[----:B0-----:R-:W-:Y:S01]  /*0590*/  @!P0 IMAD.WIDE.U32 R26, R27, 0x4, R14 ;  /* 0x000000041b1a8825 */ /* 0x001fe200078e000e */
[----:B------:R-:W-:-:S05]  /*05a0*/  @!P0 IADD3 R15, PT, PT, R21, 0x6, RZ ;  /* 0x00000006150f8810 */ /* 0x000fca0007ffe0ff */
[----:B------:R-:W4:Y:S01]  /*05b0*/  @!P0 LDG.E R27, desc[UR16][R26.64] ;  /* 0x000000101a1b8981 */ /* 0x000f22000c1e1900 */
[----:B-1----:R-:W-:Y:S02]  /*05c0*/  @!P0 IMAD.WIDE.U32 R16, R15, 0x4, R16 ;  /* 0x000000040f108825 */ /* 0x002fe400078e0010 */
[----:B------:R-:W0:Y:S04]  /*05d0*/  @!P0 LDC.64 R14, c[0x0][0x388] ;  /* 0x0000e200ff0e8b82 */ /* 0x000e280000000a00 */
[----:B------:R1:W4:Y:S02]  /*05e0*/  @!P0 LDG.E R16, desc[UR16][R16.64] ;  /* 0x0000001010108981 */ /* 0x000324000c1e1900 */
[----:B-1----:R-:W-:-:S05]  /*05f0*/  @!P0 IADD3 R17, PT, PT, R20, 0x7, RZ ;  /* 0x0000000714118810 */ /* 0x002fca0007ffe0ff */
[----:B0-----:R-:W-:-:S06]  /*0600*/  @!P0 IMAD.WIDE.U32 R14, R17, 0x4, R14 ;  /* 0x00000004110e8825 */ /* 0x001fcc00078e000e */
[----:B------:R-:W4:Y:S01]  /*0610*/  @!P0 LDG.E R14, desc[UR16][R14.64] ;  /* 0x000000100e0e8981 */ /* 0x000f22000c1e1900 */
[--C-:B---3--:R-:W-:Y:S01]  /*0620*/  @!P0 FFMA R29, R9, R24, R2.reuse ;  /* 0x00000018091d8223 */ /* 0x108fe20000000002 */
[----:B------:R-:W-:Y:S01]  /*0630*/  @P0 FADD R29, RZ, R2 ;  /* 0x00000002ff1d0221 */ /* 0x000fe20000000000 */
[----:B------:R-:W-:-:S04]  /*0640*/  UIADD3 UR6, UPT, UPT, UR6, 0x8, URZ ;  /* 0x0000000806067890 */ /* 0x000fc8000fffe0ff */
[----:B------:R-:W-:Y:S01]  /*0650*/  UISETP.NE.AND UP0, UPT, UR6, URZ, UPT ;  /* 0x000000ff0600728c */ /* 0x000fe2000bf05270 */
[----:B------:R-:W-:Y:S02]  /*0660*/  IADD3 R23, PT, PT, R23, UR8, RZ ;  /* 0x0000000817177c10 */ /* 0x000fe4000fffe0ff */
[----:B------:R-:W-:Y:S02]  /*0670*/  IADD3 R19, PT, PT, R19, UR8, RZ ;  /* 0x0000000813137c10 */ /* 0x000fe4000fffe0ff */
[----:B------:R-:W-:Y:S02]  /*0680*/  IADD3 R22, PT, PT, R22, UR8, RZ ;  /* 0x0000000816167c10 */ /* 0x000fe4000fffe0ff */
[----:B------:R-:W-:Y:S02]  /*0690*/  IADD3 R21, PT, PT, R21, UR8, RZ ;  /* 0x0000000815157c10 */ /* 0x000fe4000fffe0ff */
[----:B------:R-:W-:Y:S01]  /*06a0*/  IADD3 R20, PT, PT, R20, UR8, RZ ;  /* 0x0000000814147c10 */ /* 0x000fe2000fffe0ff */
[----:B------:R-:W-:-:S02]  /*06b0*/  UIADD3 UR14, UPT, UPT, UR8, UR14, URZ ;  /* 0x0000000e080e7290 */ /* 0x000fc4000fffe0ff */
[----:B------:R-:W-:Y:S02]  /*06c0*/  UIADD3 UR15, UPT, UPT, UR8, UR15, URZ ;  /* 0x0000000f080f7290 */ /* 0x000fe4000fffe0ff */
[----:B------:R-:W-:Y:S01]  /*06d0*/  UIADD3 UR5, UPT, UPT, UR8, UR5, URZ ;  /* 0x0000000508057290 */ /* 0x000fe2000fffe0ff */
[--C-:B--2---:R-:W-:Y:S01]  /*06e0*/  @!P0 FFMA R25, R8, R25, R29.reuse ;  /* 0x0000001908198223 */ /* 0x104fe2000000001d */
[----:B------:R-:W-:-:S04]  /*06f0*/  @P0 FADD R25, RZ, R29 ;  /* 0x0000001dff190221 */ /* 0x000fc80000000000 */
[--C-:B----4-:R-:W-:Y:S01]  /*0700*/  @!P0 FFMA R2, R10, R27, R25.reuse ;  /* 0x0000001b0a028223 */ /* 0x110fe20000000019 */
[----:B------:R-:W-:-:S04]  /*0710*/  @P0 FADD R2, RZ, R25 ;  /* 0x00000019ff020221 */ /* 0x000fc80000000000 */
[--C-:B------:R-:W-:Y:S01]  /*0720*/  @!P0 FFMA R25, R11, R16, R2.reuse ;  /* 0x000000100b198223 */ /* 0x100fe20000000002 */
[----:B------:R-:W-:-:S04]  /*0730*/  @P0 FADD R25, RZ, R2 ;  /* 0x00000002ff190221 */ /* 0x000fc80000000000 */
[--C-:B------:R-:W-:Y:S01]  /*0740*/  @!P0 FFMA R2, R18, R14, R25.reuse ;  /* 0x0000000e12028223 */ /* 0x100fe20000000019 */
[----:B------:R-:W-:Y:S01]  /*0750*/  @P0 FADD R2, RZ, R25 ;  /* 0x00000019ff020221 */ /* 0x000fe20000000000 */
[----:B------:R-:W-:Y:S06]  /*0760*/  BRA.U UP0, `(.L_x_2) ;  /* 0xfffffffd00087547 */ /* 0x000fec000b83ffff */
[----:B------:R-:W-:-:S04]  /*0770*/  VIMNMX R5, PT, PT, RZ, UR7, !PT ;  /* 0x00000007ff057c48 */ /* 0x000fc8000ffe0100 */
[----:B------:R-:W-:-:S07]  /*0780*/  LOP3.LUT R5, R5, 0x7ffffff8, RZ, 0xc0, !PT ;  /* 0x7ffffff805057812 */ /* 0x000fce00078ec0ff */
.L_x_1:
[----:B------:R-:W-:-:S04]  /*0790*/  UISETP.LT.AND UP0, UPT, URZ, UR7, UPT ;  /* 0x00000007ff00728c */ /* 0x000fc8000bf01270 */
[----:B------:R-:W-:-:S04]  /*07a0*/  USEL UR6, URZ, UR7, !UP0 ;  /* 0x00000007ff067287 */ /* 0x000fc8000c000000 */
[----:B------:R-:W-:Y:S02]  /*07b0*/  ULOP3.LUT UR5, UR6, 0x6, URZ, 0xc0, !UPT ;  /* 0x0000000606057892 */ /* 0x000fe4000f8ec0ff */
[----:B------:R-:W-:Y:S02]  /*07c0*/  ULOP3.LUT UP1, URZ, UR6, 0x2, URZ, 0xc0, !UPT ;  /* 0x0000000206ff7892 */ /* 0x000fe4000f82c0ff */
[----:B------:R-:W-:Y:S02]  /*07d0*/  UISETP.GE.U32.AND UP0, UPT, UR5, 0x3, UPT ;  /* 0x000000030500788c */ /* 0x000fe4000bf06070 */
[----:B------:R-:W-:-:S07]  /*07e0*/  UIADD3 UR5, UPT, UPT, UR7, 0x1, URZ ;  /* 0x0000000107057890 */ /* 0x000fce000fffe0ff */
[----:B------:R-:W-:Y:S05]  /*07f0*/  BRA.U !UP0, `(.L_x_3) ;  /* 0x0000000108887547 */ /* 0x000fea000b800000 */
[----:B------:R-:W0:Y:S01]  /*0800*/  @!P0 LDC.64 R18, c[0x0][0x388] ;  /* 0x0000e200ff128b82 */ /* 0x000e220000000a00 */
[----:B------:R-:W-:Y:S01]  /*0810*/  MOV R14, UR4 ;  /* 0x00000004000e7c02 */ /* 0x000fe20008000f00 */
[----:B------:R-:W2:Y:S01]  /*0820*/  @!P0 LDG.E R17, desc[UR16][R12.64] ;  /* 0x000000100c118981 */ /* 0x000ea2000c1e1900 */
[----:B------:R-:W-:-:S03]  /*0830*/  MOV R6, UR5 ;  /* 0x0000000500067c02 */ /* 0x000fc60008000f00 */
[C---:B------:R-:W-:Y:S02]  /*0840*/  @!P0 IMAD R7, R5.reuse, UR5, R14 ;  /* 0x0000000505078c24 */ /* 0x040fe4000f8e020e */
[----:B------:R-:W1:Y:S01]  /*0850*/  @!P0 LDC.64 R10, c[0x0][0x388] ;  /* 0x0000e200ff0a8b82 */ /* 0x000e620000000a00 */
[----:B------:R-:W-:-:S07]  /*0860*/  @!P0 IMAD R15, R5, UR5, R6 ;  /* 0x00000005050f8c24 */ /* 0x000fce000f8e0206 */
[----:B------:R-:W3:Y:S01]  /*0870*/  @!P0 LDC.64 R8, c[0x0][0x388] ;  /* 0x0000e200ff088b82 */ /* 0x000ee20000000a00 */
[----:B------:R-:W-:Y:S01]  /*0880*/  @!P0 IADD3 R21, PT, PT, R15, UR4, RZ ;  /* 0x000000040f158c10 */ /* 0x000fe2000fffe0ff */
[----:B------:R-:W4:Y:S01]  /*0890*/  @!P0 LDG.E R16, desc[UR16][R12.64] ;  /* 0x000000100c108981 */ /* 0x000f22000c1e1900 */
[----:B0-----:R-:W-:-:S05]  /*08a0*/  @!P0 IMAD.WIDE.U32 R18, R7, 0x4, R18 ;  /* 0x0000000407128825 */ /* 0x001fca00078e0012 */
[----:B------:R-:W0:Y:S01]  /*08b0*/  @!P0 LDC.64 R6, c[0x0][0x388] ;  /* 0x0000e200ff068b82 */ /* 0x000e220000000a00 */
[----:B------:R-:W-:Y:S01]  /*08c0*/  @!P0 IADD3 R23, PT, PT, R5, 0x2, RZ ;  /* 0x0000000205178810 */ /* 0x000fe20007ffe0ff */
[----:B------:R-:W2:Y:S01]  /*08d0*/  @!P0 LDG.E R15, desc[UR16][R18.64] ;  /* 0x00000010120f8981 */ /* 0x000ea2000c1e1900 */
[----:B-1----:R-:W-:Y:S01]  /*08e0*/  @!P0 IMAD.WIDE.U32 R10, R21, 0x4, R10 ;  /* 0x00000004150a8825 */ /* 0x002fe200078e000a */
[----:B------:R-:W-:-:S03]  /*08f0*/  @!P0 IADD3 R21, PT, PT, R5, 0x3, RZ ;  /* 0x0000000305158810 */ /* 0x000fc60007ffe0ff */
[--C-:B------:R-:W-:Y:S02]  /*0900*/  @!P0 IMAD R23, R23, UR5, R14.reuse ;  /* 0x0000000517178c24 */ /* 0x100fe4000f8e020e */
[----:B------:R-:W4:Y:S01]  /*0910*/  @!P0 LDG.E R10, desc[UR16][R10.64] ;  /* 0x000000100a0a8981 */ /* 0x000f22000c1e1900 */
[----:B------:R-:W-:Y:S02]  /*0920*/  @!P0 IMAD R21, R21, UR5, R14 ;  /* 0x0000000515158c24 */ /* 0x000fe4000f8e020e */
[----:B---3--:R-:W-:Y:S01]  /*0930*/  @!P0 IMAD.WIDE.U32 R8, R23, 0x4, R8 ;  /* 0x0000000417088825 */ /* 0x008fe200078e0008 */
[----:B------:R-:W3:Y:S04]  /*0940*/  @!P0 LDG.E R19, desc[UR16][R12.64] ;  /* 0x000000100c138981 */ /* 0x000ee8000c1e1900 */
[----:B------:R-:W5:Y:S01]  /*0950*/  @!P0 LDG.E R14, desc[UR16][R12.64] ;  /* 0x000000100c0e8981 */ /* 0x000f62000c1e1900 */
[----:B0-----:R-:W-:-:S03]  /*0960*/  @!P0 IMAD.WIDE.U32 R6, R21, 0x4, R6 ;  /* 0x0000000415068825 */ /* 0x001fc600078e0006 */
[----:B------:R-:W3:Y:S04]  /*0970*/  @!P0 LDG.E R9, desc[UR16][R8.64] ;  /* 0x0000001008098981 */ /* 0x000ee8000c1e1900 */
[----:B------:R-:W5:Y:S01]  /*0980*/  @!P0 LDG.E R6, desc[UR16][R6.64] ;  /* 0x0000001006068981 */ /* 0x000f62000c1e1900 */
[----:B------:R-:W-:Y:S01]  /*0990*/  IADD3 R5, PT, PT, R5, 0x4, RZ ;  /* 0x0000000405057810 */ /* 0x000fe20007ffe0ff */
[--C-:B--2---:R-:W-:Y:S01]  /*09a0*/  @!P0 FFMA R15, R17, R15, R2.reuse ;  /* 0x0000000f110f8223 */ /* 0x104fe20000000002 */
[----:B------:R-:W-:-:S04]  /*09b0*/  @P0 FADD R15, RZ, R2 ;  /* 0x00000002ff0f0221 */ /* 0x000fc80000000000 */
[--C-:B----4-:R-:W-:Y:S01]  /*09c0*/  @!P0 FFMA R10, R16, R10, R15.reuse ;  /* 0x0000000a100a8223 */ /* 0x110fe2000000000f */
[----:B------:R-:W-:-:S04]  /*09d0*/  @P0 FADD R10, RZ, R15 ;  /* 0x0000000fff0a0221 */ /* 0x000fc80000000000 */
[--C-:B---3--:R-:W-:Y:S01]  /*09e0*/  @!P0 FFMA R11, R19, R9, R10.reuse ;  /* 0x00000009130b8223 */ /* 0x108fe2000000000a */
[----:B------:R-:W-:-:S04]  /*09f0*/  @P0 FADD R11, RZ, R10 ;  /* 0x0000000aff0b0221 */ /* 0x000fc80000000000 */
[--C-:B-----5:R-:W-:Y:S01]  /*0a00*/  @!P0 FFMA R2, R14, R6, R11.reuse ;  /* 0x000000060e028223 */ /* 0x120fe2000000000b */
[----:B------:R-:W-:-:S07]  /*0a10*/  @P0 FADD R2, RZ, R11 ;  /* 0x0000000bff020221 */ /* 0x000fce0000000000 */
.L_x_3:
[----:B------:R-:W-:Y:S05]  /*0a20*/  BRA.U !UP1, `(.L_x_4) ;  /* 0x0000000109487547 */ /* 0x000fea000b800000 */
[----:B------:R-:W0:Y:S01]  /*0a30*/  @!P0 LDC.64 R8, c[0x0][0x388] ;  /* 0x0000e200ff088b82 */ /* 0x000e220000000a00 */
[----:B------:R-:W-:Y:S02]  /*0a40*/  MOV R10, UR4 ;  /* 0x00000004000a7c02 */ /* 0x000fe40008000f00 */
[----:B------:R-:W-:-:S03]  /*0a50*/  MOV R14, UR5 ;  /* 0x00000005000e7c02 */ /* 0x000fc60008000f00 */
[C---:B------:R-:W-:Y:S02]  /*0a60*/  @!P0 IMAD R11, R5.reuse, UR5, R10 ;  /* 0x00000005050b8c24 */ /* 0x040fe4000f8e020a */
[----:B------:R-:W1:Y:S01]  /*0a70*/  @!P0 LDC.64 R6, c[0x0][0x388] ;  /* 0x0000e200ff068b82 */ /* 0x000e620000000a00 */
[----:B------:R-:W-:-:S05]  /*0a80*/  @!P0 IMAD R10, R5, UR5, R14 ;  /* 0x00000005050a8c24 */ /* 0x000fca000f8e020e */
[----:B------:R-:W-:Y:S01]  /*0a90*/  @!P0 IADD3 R15, PT, PT, R10, UR4, RZ ;  /* 0x000000040a0f8c10 */ /* 0x000fe2000fffe0ff */
[----:B0-----:R-:W-:Y:S02]  /*0aa0*/  @!P0 IMAD.WIDE.U32 R8, R11, 0x4, R8 ;  /* 0x000000040b088825 */ /* 0x001fe400078e0008 */
[----:B------:R-:W2:Y:S04]  /*0ab0*/  @!P0 LDG.E R11, desc[UR16][R12.64] ;  /* 0x000000100c0b8981 */ /* 0x000ea8000c1e1900 */
[----:B------:R-:W2:Y:S01]  /*0ac0*/  @!P0 LDG.E R8, desc[UR16][R8.64] ;  /* 0x0000001008088981 */ /* 0x000ea2000c1e1900 */
[----:B-1----:R-:W-:-:S03]  /*0ad0*/  @!P0 IMAD.WIDE.U32 R6, R15, 0x4, R6 ;  /* 0x000000040f068825 */ /* 0x002fc600078e0006 */
[----:B------:R-:W3:Y:S04]  /*0ae0*/  @!P0 LDG.E R15, desc[UR16][R12.64] ;  /* 0x000000100c0f8981 */ /* 0x000ee8000c1e1900 */
[----:B------:R-:W3:Y:S01]  /*0af0*/  @!P0 LDG.E R6, desc[UR16][R6.64] ;  /* 0x0000001006068981 */ /* 0x000ee2000c1e1900 */
[----:B------:R-:W-:Y:S01]  /*0b00*/  IADD3 R5, PT, PT, R5, 0x2, RZ ;  /* 0x0000000205057810 */ /* 0x000fe20007ffe0ff */
[--C-:B--2---:R-:W-:Y:S01]  /*0b10*/  @!P0 FFMA R10, R11, R8, R2.reuse ;  /* 0x000000080b0a8223 */ /* 0x104fe20000000002 */
[----:B------:R-:W-:-:S04]  /*0b20*/  @P0 FADD R10, RZ, R2 ;  /* 0x00000002ff0a0221 */ /* 0x000fc80000000000 */
[--C-:B---3--:R-:W-:Y:S01]  /*0b30*/  @!P0 FFMA R2, R15, R6, R10.reuse ;  /* 0x000000060f028223 */ /* 0x108fe2000000000a */
[----:B------:R-:W-:-:S07]  /*0b40*/  @P0 FADD R2, RZ, R10 ;  /* 0x0000000aff020221 */ /* 0x000fce0000000000 */
.L_x_4:
[----:B------:R-:W0:Y:S01]  /*0b50*/  @!P0 LDC.64 R6, c[0x0][0x388] ;  /* 0x0000e200ff068b82 */ /* 0x000e220000000a00 */
[----:B------:R-:W-:Y:S01]  /*0b60*/  MOV R8, UR4 ;  /* 0x0000000400087c02 */ /* 0x000fe20008000f00 */
[----:B------:R-:W2:Y:S04]  /*0b70*/  @!P0 LDG.E R13, desc[UR16][R12.64] ;  /* 0x000000100c0d8981 */ /* 0x000ea8000c1e1900 */
[----:B------:R-:W-:-:S04]  /*0b80*/  @!P0 IMAD R5, R5, UR5, R8 ;  /* 0x0000000505058c24 */ /* 0x000fc8000f8e0208 */
[----:B0-----:R-:W-:-:S06]  /*0b90*/  @!P0 IMAD.WIDE.U32 R6, R5, 0x4, R6 ;  /* 0x0000000405068825 */ /* 0x001fcc00078e0006 */
[----:B------:R-:W2:Y:S01]  /*0ba0*/  @!P0 LDG.E R7, desc[UR16][R6.64] ;  /* 0x0000001006078981 */ /* 0x000ea2000c1e1900 */
[----:B------:R-:W-:Y:S01]  /*0bb0*/  UISETP.NE.AND UP0, UPT, UR4, UR6, UPT ;  /* 0x000000060400728c */ /* 0x000fe2000bf05270 */
[----:B------:R-:W-:Y:S01]  /*0bc0*/  MOV R5, R2 ;  /* 0x0000000200057202 */ /* 0x000fe20000000f00 */
[----:B------:R-:W-:-:S07]  /*0bd0*/  UIADD3 UR5, UPT, UPT, UR4, 0x1, URZ ;  /* 0x0000000104057890 */ /* 0x000fce000fffe0ff */
[----:B------:R-:W-:Y:S01]  /*0be0*/  UMOV UR4, UR5 ;  /* 0x0000000500047c82 */ /* 0x000fe20008000000 */
[----:B--2---:R-:W-:Y:S01]  /*0bf0*/  @!P0 FFMA R2, R13, R7, R2 ;  /* 0x000000070d028223 */ /* 0x004fe20000000002 */
[----:B------:R-:W-:Y:S01]  /*0c00*/  @P0 FADD R2, RZ, R5 ;  /* 0x00000005ff020221 */ /* 0x000fe20000000000 */
[----:B------:R-:W-:Y:S06]  /*0c10*/  BRA.U UP0, `(.L_x_5) ;  /* 0xfffffff500447547 */ /* 0x000fec000b83ffff */
.L_x_0:
[----:B------:R-:W0:Y:S01]  /*0c20*/  LDC.64 R4, c[0x0][0x390] ;  /* 0x0000e400ff047b82 */ /* 0x000e220000000a00 */
[----:B------:R-:W-:-:S04]  /*0c30*/  IMAD R3, R3, 0xa, R0 ;  /* 0x0000000a03037824 */ /* 0x000fc800078e0200 */
[----:B0-----:R-:W-:-:S05]  /*0c40*/  IMAD.WIDE R4, R3, 0x4, R4 ;  /* 0x0000000403047825 */ /* 0x001fca00078e0204 */
[----:B------:R-:W-:Y:S01]  /*0c50*/  STG.E desc[UR16][R4.64], R2 ;  /* 0x0000000204007986 */ /* 0x000fe2000c101910 */
[----:B------:R-:W-:Y:S05]  /*0c60*/  EXIT ;  /* 0x000000000000794d */ /* 0x000fea0003800000 */
.L_x_6:
[----:B------:R-:W-:-:S00]  /*0c70*/  BRA `(.L_x_6) ;  /* 0xfffffffc00fc7947 */ /* 0x000fc0000383ffff */
[----:B------:R-:W-:-:S00]  /*0c80*/  NOP ;  /* 0x0000000000007918 */ /* 0x000fc00000000000 */
[----:B------:R-:W-:-:S00]  /*0c90*/  NOP ;  /* 0x0000000000007918 */ /* 0x000fc00000000000 */
[----:B------:R-:W-:-:S00]  /*0ca0*/  NOP ;  /* 0x0000000000007918 */ /* 0x000fc00000000000 */
[----:B------:R-:W-:-:S00]  /*0cb0*/  NOP ;  /* 0x0000000000007918 */ /* 0x000fc00000000000 */
[----:B------:R-:W-:-:S00]  /*0cc0*/  NOP ;  /* 0x0000000000007918 */ /* 0x000fc00000000000 */
[----:B------:R-:W-:-:S00]  /*0cd0*/  NOP ;  /* 0x0000000000007918 */ /* 0x000fc00000000000 */
[----:B------:R-:W-:-:S00]  /*0ce0*/  NOP ;  /* 0x0000000000007918 */ /* 0x000fc00000000000 */
[----:B------:R-:W-:-:S00]  /*0cf0*/  NOP ;  /* 0x0000000000007918 */ /* 0x000fc00000000000 */
.L_x_7:


//--------------------- .nv.shared.reserved.0     --------------------------
	.section	.nv.shared.reserved.0,"aw",@nobits
	.weak		__nv_reservedSMEM_offset_0_alias
	.size		__nv_reservedSMEM_offset_0_alias, 0, 64
	.other		__nv_reservedSMEM_offset_0_alias,@"STO_CUDA_RESERVED_SHARED STV_DEFAULT"
__nv_reservedSMEM_offset_0_alias:
	.zero		0
	.zero		64


//--------------------- .nv.constant0._Z6conv2dPfS_S_i --------------------------
	.section	.nv.constant0._Z6conv2dPfS_S_i,"a",@progbits
	.sectionflags	@""
	.align	4
.nv.constant0._Z6conv2dPfS_S_i:
	.zero		924


//--------------------- SYMBOLS --------------------------

	.type		.nv.reservedSmem.offset0,@object
	.size		.nv.reservedSmem.offset0,0x4
